//
// Generated by NVIDIA NVVM Compiler
//
// Compiler Build ID: CL-36424714
// Cuda compilation tools, release 13.0, V13.0.88
// Based on NVVM 20.0.0
//

.version 9.0
.target sm_100
.address_size 64

	// .globl	_Z21updateParticlesKernelP8Particle

.visible .entry _Z21updateParticlesKernelP8Particle(
	.param .u64 .ptr .align 1 _Z21updateParticlesKernelP8Particle_param_0
)
{
	.reg .pred 	%p<8>;
	.reg .b32 	%r<21>;
	.reg .b32 	%f<57>;
	.reg .b64 	%rd<12>;
	.reg .b64 	%fd<43>;

	ld.param.u64 	%rd6, [_Z21updateParticlesKernelP8Particle_param_0];
	cvta.to.global.u64 	%rd7, %rd6;
	mov.u32 	%r13, %ctaid.x;
	mov.u32 	%r14, %ntid.x;
	mov.u32 	%r15, %tid.x;
	mad.lo.s32 	%r1, %r13, %r14, %r15;
	max.u32 	%r16, %r1, 9995904;
	sub.s32 	%r17, %r16, %r1;
	add.s32 	%r2, %r17, 4095;
	and.b32  	%r3, %r2, 12288;
	mul.wide.u32 	%rd8, %r1, 24;
	add.s64 	%rd9, %rd7, %rd8;
	add.s64 	%rd1, %rd9, 12;
	add.s32 	%r4, %r1, 4096;
	add.s32 	%r5, %r1, 8192;
	add.s32 	%r6, %r1, 12288;
	add.s64 	%rd2, %rd7, 196608;
	mov.b32 	%r18, 0;
$L__BB0_1:
	setp.gt.u32 	%p1, %r1, 9999999;
	@%p1 bra 	$L__BB0_9;
	setp.eq.s32 	%p2, %r3, 12288;
	mov.u32 	%r19, %r1;
	@%p2 bra 	$L__BB0_6;
	setp.eq.s32 	%p3, %r3, 0;
	ld.global.f32 	%f1, [%rd1];
	cvt.f64.f32 	%fd1, %f1;
	add.f64 	%fd2, %fd1, 0d3FB999999999999A;
	cvt.rn.f32.f64 	%f2, %fd2;
	st.global.f32 	[%rd1], %f2;
	ld.global.f32 	%f3, [%rd1+4];
	cvt.f64.f32 	%fd3, %f3;
	add.f64 	%fd4, %fd3, 0d3F50624DD2F1A9FC;
	cvt.rn.f32.f64 	%f4, %fd4;
	st.global.f32 	[%rd1+4], %f4;
	ld.global.f32 	%f5, [%rd1+8];
	cvt.f64.f32 	%fd5, %f5;
	add.f64 	%fd6, %fd5, 0dBF60624DD2F1A9FC;
	cvt.rn.f32.f64 	%f6, %fd6;
	st.global.f32 	[%rd1+8], %f6;
	ld.global.f32 	%f7, [%rd1+-12];
	add.f32 	%f8, %f7, %f2;
	st.global.f32 	[%rd1+-12], %f8;
	mov.u32 	%r19, %r4;
	@%p3 bra 	$L__BB0_6;
	setp.eq.s32 	%p4, %r3, 4096;
	ld.global.f32 	%f9, [%rd1+98304];
	cvt.f64.f32 	%fd7, %f9;
	add.f64 	%fd8, %fd7, 0d3FB999999999999A;
	cvt.rn.f32.f64 	%f10, %fd8;
	st.global.f32 	[%rd1+98304], %f10;
	ld.global.f32 	%f11, [%rd1+98308];
	cvt.f64.f32 	%fd9, %f11;
	add.f64 	%fd10, %fd9, 0d3F50624DD2F1A9FC;
	cvt.rn.f32.f64 	%f12, %fd10;
	st.global.f32 	[%rd1+98308], %f12;
	ld.global.f32 	%f13, [%rd1+98312];
	cvt.f64.f32 	%fd11, %f13;
	add.f64 	%fd12, %fd11, 0dBF60624DD2F1A9FC;
	cvt.rn.f32.f64 	%f14, %fd12;
	st.global.f32 	[%rd1+98312], %f14;
	ld.global.f32 	%f15, [%rd1+98292];
	add.f32 	%f16, %f15, %f10;
	st.global.f32 	[%rd1+98292], %f16;
	mov.u32 	%r19, %r5;
	@%p4 bra 	$L__BB0_6;
	ld.global.f32 	%f17, [%rd1+196608];
	cvt.f64.f32 	%fd13, %f17;
	add.f64 	%fd14, %fd13, 0d3FB999999999999A;
	cvt.rn.f32.f64 	%f18, %fd14;
	st.global.f32 	[%rd1+196608], %f18;
	ld.global.f32 	%f19, [%rd1+196612];
	cvt.f64.f32 	%fd15, %f19;
	add.f64 	%fd16, %fd15, 0d3F50624DD2F1A9FC;
	cvt.rn.f32.f64 	%f20, %fd16;
	st.global.f32 	[%rd1+196612], %f20;
	ld.global.f32 	%f21, [%rd1+196616];
	cvt.f64.f32 	%fd17, %f21;
	add.f64 	%fd18, %fd17, 0dBF60624DD2F1A9FC;
	cvt.rn.f32.f64 	%f22, %fd18;
	st.global.f32 	[%rd1+196616], %f22;
	ld.global.f32 	%f23, [%rd1+196596];
	add.f32 	%f24, %f23, %f18;
	st.global.f32 	[%rd1+196596], %f24;
	mov.u32 	%r19, %r6;
$L__BB0_6:
	setp.lt.u32 	%p5, %r2, 12288;
	@%p5 bra 	$L__BB0_9;
	mul.wide.u32 	%rd10, %r19, 24;
	add.s64 	%rd11, %rd2, %rd10;
$L__BB0_8:
	ld.global.f32 	%f25, [%rd11+-196596];
	cvt.f64.f32 	%fd19, %f25;
	add.f64 	%fd20, %fd19, 0d3FB999999999999A;
	cvt.rn.f32.f64 	%f26, %fd20;
	st.global.f32 	[%rd11+-196596], %f26;
	ld.global.f32 	%f27, [%rd11+-196592];
	cvt.f64.f32 	%fd21, %f27;
	add.f64 	%fd22, %fd21, 0d3F50624DD2F1A9FC;
	cvt.rn.f32.f64 	%f28, %fd22;
	st.global.f32 	[%rd11+-196592], %f28;
	ld.global.f32 	%f29, [%rd11+-196588];
	cvt.f64.f32 	%fd23, %f29;
	add.f64 	%fd24, %fd23, 0dBF60624DD2F1A9FC;
	cvt.rn.f32.f64 	%f30, %fd24;
	st.global.f32 	[%rd11+-196588], %f30;
	ld.global.f32 	%f31, [%rd11+-196608];
	add.f32 	%f32, %f31, %f26;
	st.global.f32 	[%rd11+-196608], %f32;
	ld.global.f32 	%f33, [%rd11+-98292];
	cvt.f64.f32 	%fd25, %f33;
	add.f64 	%fd26, %fd25, 0d3FB999999999999A;
	cvt.rn.f32.f64 	%f34, %fd26;
	st.global.f32 	[%rd11+-98292], %f34;
	ld.global.f32 	%f35, [%rd11+-98288];
	cvt.f64.f32 	%fd27, %f35;
	add.f64 	%fd28, %fd27, 0d3F50624DD2F1A9FC;
	cvt.rn.f32.f64 	%f36, %fd28;
	st.global.f32 	[%rd11+-98288], %f36;
	ld.global.f32 	%f37, [%rd11+-98284];
	cvt.f64.f32 	%fd29, %f37;
	add.f64 	%fd30, %fd29, 0dBF60624DD2F1A9FC;
	cvt.rn.f32.f64 	%f38, %fd30;
	st.global.f32 	[%rd11+-98284], %f38;
	ld.global.f32 	%f39, [%rd11+-98304];
	add.f32 	%f40, %f39, %f34;
	st.global.f32 	[%rd11+-98304], %f40;
	ld.global.f32 	%f41, [%rd11+12];
	cvt.f64.f32 	%fd31, %f41;
	add.f64 	%fd32, %fd31, 0d3FB999999999999A;
	cvt.rn.f32.f64 	%f42, %fd32;
	st.global.f32 	[%rd11+12], %f42;
	ld.global.f32 	%f43, [%rd11+16];
	cvt.f64.f32 	%fd33, %f43;
	add.f64 	%fd34, %fd33, 0d3F50624DD2F1A9FC;
	cvt.rn.f32.f64 	%f44, %fd34;
	st.global.f32 	[%rd11+16], %f44;
	ld.global.f32 	%f45, [%rd11+20];
	cvt.f64.f32 	%fd35, %f45;
	add.f64 	%fd36, %fd35, 0dBF60624DD2F1A9FC;
	cvt.rn.f32.f64 	%f46, %fd36;
	st.global.f32 	[%rd11+20], %f46;
	ld.global.f32 	%f47, [%rd11];
	add.f32 	%f48, %f47, %f42;
	st.global.f32 	[%rd11], %f48;
	ld.global.f32 	%f49, [%rd11+98316];
	cvt.f64.f32 	%fd37, %f49;
	add.f64 	%fd38, %fd37, 0d3FB999999999999A;
	cvt.rn.f32.f64 	%f50, %fd38;
	st.global.f32 	[%rd11+98316], %f50;
	ld.global.f32 	%f51, [%rd11+98320];
	cvt.f64.f32 	%fd39, %f51;
	add.f64 	%fd40, %fd39, 0d3F50624DD2F1A9FC;
	cvt.rn.f32.f64 	%f52, %fd40;
	st.global.f32 	[%rd11+98320], %f52;
	ld.global.f32 	%f53, [%rd11+98324];
	cvt.f64.f32 	%fd41, %f53;
	add.f64 	%fd42, %fd41, 0dBF60624DD2F1A9FC;
	cvt.rn.f32.f64 	%f54, %fd42;
	st.global.f32 	[%rd11+98324], %f54;
	ld.global.f32 	%f55, [%rd11+98304];
	add.f32 	%f56, %f55, %f50;
	st.global.f32 	[%rd11+98304], %f56;
	add.s32 	%r10, %r19, 16384;
	add.s64 	%rd11, %rd11, 393216;
	setp.lt.u32 	%p6, %r19, 9983616;
	mov.u32 	%r19, %r10;
	@%p6 bra 	$L__BB0_8;
$L__BB0_9:
	add.s32 	%r18, %r18, 1;
	setp.ne.s32 	%p7, %r18, 200;
	@%p7 bra 	$L__BB0_1;
	ret;

}


// ===== COMPILED SASS (sm_100) =====

	.target	sm_100

	.elftype	@"ET_EXEC"


//--------------------- .note.nv.tkinfo           --------------------------
	.section	.note.nv.tkinfo,"",@"SHT_NOTE"
	.sectionflags	@"SHF_NOTE_NV_TKINFO"
	.tkinfo
        /*0018*/ 	.word	0x00000002
        /*0030*/ 	.string	""
        /*0030*/ 	.string	"ptxas"
        /*0030*/ 	.string	"Cuda compilation tools, release 13.0, V13.0.88"
        /*0030*/ 	.string	"Build cuda_13.0.r13.0/compiler.36424714_0"
        /*0030*/ 	.string	"-arch sm_100 -m 64 "



//--------------------- .note.nv.cuinfo           --------------------------
	.section	.note.nv.cuinfo,"",@"SHT_NOTE"
	.sectionflags	@"SHF_NOTE_NV_CUINFO"
        /*0018*/ 	.short	0x0002
        /*001a*/ 	.short	0x0064
        /*001c*/ 	.short	0x0082
	.zero		2


//--------------------- .nv.info                  --------------------------
	.section	.nv.info,"",@"SHT_CUDA_INFO"
	.align	4


	//----- nvinfo : EIATTR_REGCOUNT
	.align		4
        /*0000*/ 	.byte	0x04, 0x2f
        /*0002*/ 	.short	(.L_1 - .L_0)
	.align		4
.L_0:
        /*0004*/ 	.word	index@(_Z21updateParticlesKernelP8Particle)
        /*0008*/ 	.word	0x00000020


	//----- nvinfo : EIATTR_FRAME_SIZE
	.align		4
.L_1:
        /*000c*/ 	.byte	0x04, 0x11
        /*000e*/ 	.short	(.L_3 - .L_2)
	.align		4
.L_2:
        /*0010*/ 	.word	index@(_Z21updateParticlesKernelP8Particle)
        /*0014*/ 	.word	0x00000000


	//----- nvinfo : EIATTR_MIN_STACK_SIZE
	.align		4
.L_3:
        /*0018*/ 	.byte	0x04, 0x12
        /*001a*/ 	.short	(.L_5 - .L_4)
	.align		4
.L_4:
        /*001c*/ 	.word	index@(_Z21updateParticlesKernelP8Particle)
        /*0020*/ 	.word	0x00000000
.L_5:


//--------------------- .nv.compat                --------------------------
	.section	.nv.compat,"",@"SHT_CUDA_COMPAT_INFO"
	.align	4
        /*0000*/ 	.byte	0x02, 0x09, 0x00, 0x00, 0x02, 0x02, 0x01, 0x00, 0x02, 0x05, 0x05, 0x00, 0x03, 0x07, 0x01, 0x01
        /*0010*/ 	.byte	0x02, 0x03, 0x00, 0x00, 0x02, 0x06, 0x01, 0x00, 0x04, 0x0b, 0x08, 0x00, 0x01, 0x00, 0x00, 0x00
        /*0020*/ 	.byte	0x00, 0x00, 0x00, 0x00


//--------------------- .nv.info._Z21updateParticlesKernelP8Particle --------------------------
	.section	.nv.info._Z21updateParticlesKernelP8Particle,"",@"SHT_CUDA_INFO"
	.sectionflags	@""
	.align	4


	//----- nvinfo : EIATTR_CUDA_API_VERSION
	.align		4
        /*0000*/ 	.byte	0x04, 0x37
        /*0002*/ 	.short	(.L_7 - .L_6)
.L_6:
        /*0004*/ 	.word	0x00000082


	//----- nvinfo : EIATTR_KPARAM_INFO
	.align		4
.L_7:
        /*0008*/ 	.byte	0x04, 0x17
        /*000a*/ 	.short	(.L_9 - .L_8)
.L_8:
        /*000c*/ 	.word	0x00000000
        /*0010*/ 	.short	0x0000
        /*0012*/ 	.short	0x0000
        /*0014*/ 	.byte	0x00, 0xf5, 0x21, 0x00


	//----- nvinfo : EIATTR_SPARSE_MMA_MASK
	.align		4
.L_9:
        /*0018*/ 	.byte	0x03, 0x50
        /*001a*/ 	.short	0x0000


	//----- nvinfo : EIATTR_MAXREG_COUNT
	.align		4
        /*001c*/ 	.byte	0x03, 0x1b
        /*001e*/ 	.short	0x00ff


	//----- nvinfo : EIATTR_MERCURY_ISA_VERSION
	.align		4
        /*0020*/ 	.byte	0x03, 0x5f
        /*0022*/ 	.short	0x0101


	//----- nvinfo : EIATTR_VRC_CTA_INIT_COUNT
	.align		4
        /*0024*/ 	.byte	0x02, 0x4a
	.zero		1
	.zero		1


	//----- nvinfo : EIATTR_EXIT_INSTR_OFFSETS
	.align		4
        /*0028*/ 	.byte	0x04, 0x1c
        /*002a*/ 	.short	(.L_11 - .L_10)


	//   ....[0]....
.L_10:
        /*002c*/ 	.word	0x00000bb0


	//----- nvinfo : EIATTR_CRS_STACK_SIZE
	.align		4
.L_11:
        /*0030*/ 	.byte	0x04, 0x1e
        /*0032*/ 	.short	(.L_13 - .L_12)
.L_12:
        /*0034*/ 	.word	0x00000000


	//----- nvinfo : EIATTR_CBANK_PARAM_SIZE
	.align		4
.L_13:
        /*0038*/ 	.byte	0x03, 0x19
        /*003a*/ 	.short	0x0008


	//----- nvinfo : EIATTR_PARAM_CBANK
	.align		4
        /*003c*/ 	.byte	0x04, 0x0a
        /*003e*/ 	.short	(.L_15 - .L_14)
	.align		4
.L_14:
        /*0040*/ 	.word	index@(.nv.constant0._Z21updateParticlesKernelP8Particle)
        /*0044*/ 	.short	0x0380
        /*0046*/ 	.short	0x0008


	//----- nvinfo : EIATTR_SW_WAR
	.align		4
.L_15:
        /*0048*/ 	.byte	0x04, 0x36
        /*004a*/ 	.short	(.L_17 - .L_16)
.L_16:
        /*004c*/ 	.word	0x00000008
.L_17:


//--------------------- .nv.callgraph             --------------------------
	.section	.nv.callgraph,"",@"SHT_CUDA_CALLGRAPH"
	.align	4
	.sectionentsize	8
	.align		4
        /*0000*/ 	.word	0x00000000
	.align		4
        /*0004*/ 	.word	0xffffffff
	.align		4
        /*0008*/ 	.word	0x00000000
	.align		4
        /*000c*/ 	.word	0xfffffffe
	.align		4
        /*0010*/ 	.word	0x00000000
	.align		4
        /*0014*/ 	.word	0xfffffffd
	.align		4
        /*0018*/ 	.word	0x00000000
	.align		4
        /*001c*/ 	.word	0xfffffffc


//--------------------- .text._Z21updateParticlesKernelP8Particle --------------------------
	.section	.text._Z21updateParticlesKernelP8Particle,"ax",@progbits
	.align	128
        .global         _Z21updateParticlesKernelP8Particle
        .type           _Z21updateParticlesKernelP8Particle,@function
        .size           _Z21updateParticlesKernelP8Particle,(.L_x_7 - _Z21updateParticlesKernelP8Particle)
        .other          _Z21updateParticlesKernelP8Particle,@"STO_CUDA_ENTRY STV_DEFAULT"
_Z21updateParticlesKernelP8Particle:
.text._Z21updateParticlesKernelP8Particle:
[----:B------:R-:W-:Y:S01]  /*0000*/  LDC R1, c[0x0][0x37c] ;  /* 0x0000df00ff017b82 */ /* 0x000fe20000000800 */
[----:B------:R-:W0:Y:S07]  /*0010*/  S2R R3, SR_TID.X ;  /* 0x0000000000037919 */ /* 0x000e2e0000002100 */
[----:B------:R-:W0:Y:S01]  /*0020*/  S2UR UR4, SR_CTAID.X ;  /* 0x00000000000479c3 */ /* 0x000e220000002500 */
[----:B------:R-:W1:Y:S01]  /*0030*/  LDCU.64 UR6, c[0x0][0x380] ;  /* 0x00007000ff0677ac */ /* 0x000e620008000a00 */
[----:B------:R-:W2:Y:S06]  /*0040*/  LDCU.64 UR8, c[0x0][0x358] ;  /* 0x00006b00ff0877ac */ /* 0x000eac0008000a00 */
[----:B------:R-:W0:Y:S08]  /*0050*/  LDC R0, c[0x0][0x360] ;  /* 0x0000d800ff007b82 */ /* 0x000e300000000800 */
[----:B------:R-:W3:Y:S01]  /*0060*/  LDC.64 R12, c[0x0][0x380] ;  /* 0x0000e000ff0c7b82 */ /* 0x000ee20000000a00 */
[----:B-1----:R-:W-:-:S04]  /*0070*/  UIADD3 UR5, UP0, UPT, UR6, 0x30000, URZ ;  /* 0x0003000006057890 */ /* 0x002fc8000ff1e0ff */
[----:B------:R-:W-:Y:S01]  /*0080*/  UIADD3.X UR6, UPT, UPT, URZ, UR7, URZ, UP0, !UPT ;  /* 0x00000007ff067290 */ /* 0x000fe200087fe4ff */
[----:B0-----:R-:W-:Y:S01]  /*0090*/  IMAD R0, R0, UR4, R3 ;  /* 0x0000000400007c24 */ /* 0x001fe2000f8e0203 */
[----:B------:R-:W-:-:S03]  /*00a0*/  UMOV UR4, URZ ;  /* 0x000000ff00047c82 */ /* 0x000fc60008000000 */
[C---:B------:R-:W-:Y:S01]  /*00b0*/  VIADD R5, R0.reuse, 0x3000 ;  /* 0x0000300000057836 */ /* 0x040fe20000000000 */
[C---:B------:R-:W-:Y:S02]  /*00c0*/  VIMNMX.U32 R3, PT, PT, R0.reuse, 0x988680, !PT ;  /* 0x0098868000037848 */ /* 0x040fe40007fe0000 */
[C---:B------:R-:W-:Y:S01]  /*00d0*/  IADD3 R2, PT, PT, R0.reuse, 0x1000, RZ ;  /* 0x0000100000027810 */ /* 0x040fe20007ffe0ff */
[C---:B---3--:R-:W-:Y:S01]  /*00e0*/  IMAD.WIDE.U32 R12, R0.reuse, 0x18, R12 ;  /* 0x00000018000c7825 */ /* 0x048fe200078e000c */
[----:B------:R-:W-:Y:S02]  /*00f0*/  IADD3 R3, PT, PT, R3, 0xfff, -R0 ;  /* 0x00000fff03037810 */ /* 0x000fe40007ffe800 */
[----:B------:R-:W-:Y:S02]  /*0100*/  IADD3 R4, PT, PT, R0, 0x2000, RZ ;  /* 0x0000200000047810 */ /* 0x000fe40007ffe0ff */
[----:B--2---:R-:W-:-:S07]  /*0110*/  LOP3.LUT R6, R3, 0x3000, RZ, 0xc0, !PT ;  /* 0x0000300003067812 */ /* 0x004fce00078ec0ff */
.L_x_5:
[----:B------:R-:W-:Y:S01]  /*0120*/  ISETP.GT.U32.AND P0, PT, R0, 0x98967f, PT ;  /* 0x0098967f0000780c */ /* 0x000fe20003f04070 */
[----:B------:R-:W-:Y:S01]  /*0130*/  UIADD3 UR4, UPT, UPT, UR4, 0x1, URZ ;  /* 0x0000000104047890 */ /* 0x000fe2000fffe0ff */
[----:B------:R-:W-:Y:S03]  /*0140*/  BSSY.RECONVERGENT B0, `(.L_x_0) ;  /* 0x00000a5000007945 */ /* 0x000fe60003800200 */
[----:B------:R-:W-:-:S08]  /*0150*/  UISETP.NE.AND UP0, UPT, UR4, 0xc8, UPT ;  /* 0x000000c80400788c */ /* 0x000fd0000bf05270 */
[----:B-1234-:R-:W-:Y:S05]  /*0160*/  @P0 BRA `(.L_x_1) ;  /* 0x0000000800880947 */ /* 0x01efea0003800000 */
[----:B------:R-:W-:Y:S01]  /*0170*/  ISETP.NE.AND P0, PT, R6, 0x3000, PT ;  /* 0x000030000600780c */ /* 0x000fe20003f05270 */
[----:B------:R-:W-:Y:S01]  /*0180*/  BSSY.RECONVERGENT B1, `(.L_x_2) ;  /* 0x0000046000017945 */ /* 0x000fe20003800200 */
[----:B------:R-:W-:-:S11]  /*0190*/  MOV R7, R0 ;  /* 0x0000000000077202 */ /* 0x000fd60000000f00 */
[----:B------:R-:W-:Y:S05]  /*01a0*/  @!P0 BRA `(.L_x_3) ;  /* 0x00000004000c8947 */ /* 0x000fea0003800000 */
[----:B------:R-:W2:Y:S04]  /*01b0*/  LDG.E R22, desc[UR8][R12.64+0xc] ;  /* 0x00000c080c167981 */ /* 0x000ea8000c1e1900 */
[----:B------:R-:W3:Y:S04]  /*01c0*/  LDG.E R23, desc[UR8][R12.64+0x10] ;  /* 0x000010080c177981 */ /* 0x000ee8000c1e1900 */
[----:B------:R-:W4:Y:S04]  /*01d0*/  LDG.E R24, desc[UR8][R12.64+0x14] ;  /* 0x000014080c187981 */ /* 0x000f28000c1e1900 */
[----:B------:R-:W5:Y:S01]  /*01e0*/  LDG.E R7, desc[UR8][R12.64] ;  /* 0x000000080c077981 */ /* 0x000f62000c1e1900 */
[----:B------:R-:W-:-:S02]  /*01f0*/  HFMA2 R15, -RZ, RZ, 1.9306640625, -0.0027332305908203125 ;  /* 0x3fb99999ff0f7431 */ /* 0x000fc400000001ff */
[----:B------:R-:W-:Y:S01]  /*0200*/  IMAD.MOV.U32 R14, RZ, RZ, -0x66666666 ;  /* 0x9999999aff0e7424 */ /* 0x000fe200078e00ff */
[----:B------:R-:W-:Y:S01]  /*0210*/  ISETP.NE.AND P0, PT, R6, RZ, PT ;  /* 0x000000ff0600720c */ /* 0x000fe20003f05270 */
[----:B--2---:R-:W0:Y:S08]  /*0220*/  F2F.F64.F32 R8, R22 ;  /* 0x0000001600087310 */ /* 0x004e300000201800 */
[----:B---3--:R-:W1:Y:S01]  /*0230*/  F2F.F64.F32 R10, R23 ;  /* 0x00000017000a7310 */ /* 0x008e620000201800 */
[----:B0-----:R-:W-:-:S07]  /*0240*/  DADD R18, R8, R14 ;  /* 0x0000000008127229 */ /* 0x001fce000000000e */
[----:B----4-:R-:W0:Y:S01]  /*0250*/  F2F.F64.F32 R16, R24 ;  /* 0x0000001800107310 */ /* 0x010e220000201800 */
[----:B------:R-:W-:Y:S01]  /*0260*/  IMAD.MOV.U32 R8, RZ, RZ, -0x2d0e5604 ;  /* 0xd2f1a9fcff087424 */ /* 0x000fe200078e00ff */
[----:B------:R-:W-:-:S06]  /*0270*/  MOV R9, 0x3f50624d ;  /* 0x3f50624d00097802 */ /* 0x000fcc0000000f00 */
[----:B-1----:R-:W-:Y:S01]  /*0280*/  DADD R20, R10, R8 ;  /* 0x000000000a147229 */ /* 0x002fe20000000008 */
[----:B------:R-:W5:Y:S01]  /*0290*/  F2F.F32.F64 R18, R18 ;  /* 0x0000001200127310 */ /* 0x000f620000301000 */
[----:B------:R-:W-:Y:S01]  /*02a0*/  IMAD.MOV.U32 R10, RZ, RZ, -0x2d0e5604 ;  /* 0xd2f1a9fcff0a7424 */ /* 0x000fe200078e00ff */
[----:B------:R-:W-:-:S06]  /*02b0*/  MOV R11, 0x3f60624d ;  /* 0x3f60624d000b7802 */ /* 0x000fcc0000000f00 */
[----:B0-----:R-:W-:Y:S01]  /*02c0*/  DADD R16, R16, -R10 ;  /* 0x0000000010107229 */ /* 0x001fe2000000080a */
[----:B------:R-:W0:Y:S01]  /*02d0*/  F2F.F32.F64 R21, R20 ;  /* 0x0000001400157310 */ /* 0x000e220000301000 */
[----:B-----5:R-:W-:Y:S01]  /*02e0*/  FADD R23, R18, R7 ;  /* 0x0000000712177221 */ /* 0x020fe20000000000 */
[----:B------:R1:W-:Y:S01]  /*02f0*/  STG.E desc[UR8][R12.64+0xc], R18 ;  /* 0x00000c120c007986 */ /* 0x0003e2000c101908 */
[----:B------:R-:W-:-:S06]  /*0300*/  IMAD.MOV.U32 R7, RZ, RZ, R2 ;  /* 0x000000ffff077224 */ /* 0x000fcc00078e0002 */
[----:B------:R-:W2:Y:S01]  /*0310*/  F2F.F32.F64 R17, R16 ;  /* 0x0000001000117310 */ /* 0x000ea20000301000 */
[----:B------:R1:W-:Y:S04]  /*0320*/  STG.E desc[UR8][R12.64], R23 ;  /* 0x000000170c007986 */ /* 0x0003e8000c101908 */
[----:B0-----:R1:W-:Y:S04]  /*0330*/  STG.E desc[UR8][R12.64+0x10], R21 ;  /* 0x000010150c007986 */ /* 0x0013e8000c101908 */
[----:B--2---:R1:W-:Y:S01]  /*0340*/  STG.E desc[UR8][R12.64+0x14], R17 ;  /* 0x000014110c007986 */ /* 0x0043e2000c101908 */
[----:B------:R-:W-:Y:S05]  /*0350*/  @!P0 BRA `(.L_x_3) ;  /* 0x0000000000a08947 */ /* 0x000fea0003800000 */
[----:B------:R-:W2:Y:S04]  /*0360*/  LDG.E R22, desc[UR8][R12.64+0x1800c] ;  /* 0x01800c080c167981 */ /* 0x000ea8000c1e1900 */
[----:B-1----:R-:W3:Y:S04]  /*0370*/  LDG.E R23, desc[UR8][R12.64+0x18010] ;  /* 0x018010080c177981 */ /* 0x002ee8000c1e1900 */
[----:B------:R-:W4:Y:S04]  /*0380*/  LDG.E R24, desc[UR8][R12.64+0x18014] ;  /* 0x018014080c187981 */ /* 0x000f28000c1e1900 */
[----:B------:R-:W5:Y:S01]  /*0390*/  LDG.E R7, desc[UR8][R12.64+0x18000] ;  /* 0x018000080c077981 */ /* 0x000f62000c1e1900 */
[----:B------:R-:W-:Y:S01]  /*03a0*/  ISETP.NE.AND P0, PT, R6, 0x1000, PT ;  /* 0x000010000600780c */ /* 0x000fe20003f05270 */
[----:B--2---:R-:W0:Y:S08]  /*03b0*/  F2F.F64.F32 R20, R22 ;  /* 0x0000001600147310 */ /* 0x004e300000201800 */
[----:B---3--:R-:W1:Y:S01]  /*03c0*/  F2F.F64.F32 R18, R23 ;  /* 0x0000001700127310 */ /* 0x008e620000201800 */
[----:B0-----:R-:W-:-:S07]  /*03d0*/  DADD R20, R20, R14 ;  /* 0x0000000014147229 */ /* 0x001fce000000000e */
[----:B----4-:R-:W0:Y:S01]  /*03e0*/  F2F.F64.F32 R16, R24 ;  /* 0x0000001800107310 */ /* 0x010e220000201800 */
[----:B-1----:R-:W-:-:S07]  /*03f0*/  DADD R18, R18, R8 ;  /* 0x0000000012127229 */ /* 0x002fce0000000008 */
[----:B------:R-:W5:Y:S01]  /*0400*/  F2F.F32.F64 R20, R20 ;  /* 0x0000001400147310 */ /* 0x000f620000301000 */
[----:B0-----:R-:W-:-:S07]  /*0410*/  DADD R16, R16, -R10 ;  /* 0x0000000010107229 */ /* 0x001fce000000080a */
[----:B------:R-:W0:Y:S01]  /*0420*/  F2F.F32.F64 R19, R18 ;  /* 0x0000001200137310 */ /* 0x000e220000301000 */
[----:B-----5:R-:W-:-:S07]  /*0430*/  FADD R25, R20, R7 ;  /* 0x0000000714197221 */ /* 0x020fce0000000000 */
[----:B------:R-:W1:Y:S01]  /*0440*/  F2F.F32.F64 R17, R16 ;  /* 0x0000001000117310 */ /* 0x000e620000301000 */
[----:B------:R2:W-:Y:S01]  /*0450*/  STG.E desc[UR8][R12.64+0x1800c], R20 ;  /* 0x01800c140c007986 */ /* 0x0005e2000c101908 */
[----:B------:R-:W-:-:S03]  /*0460*/  MOV R7, R4 ;  /* 0x0000000400077202 */ /* 0x000fc60000000f00 */
[----:B------:R2:W-:Y:S04]  /*0470*/  STG.E desc[UR8][R12.64+0x18000], R25 ;  /* 0x018000190c007986 */ /* 0x0005e8000c101908 */
[----:B0-----:R2:W-:Y:S04]  /*0480*/  STG.E desc[UR8][R12.64+0x18010], R19 ;  /* 0x018010130c007986 */ /* 0x0015e8000c101908 */
[----:B-1----:R2:W-:Y:S01]  /*0490*/  STG.E desc[UR8][R12.64+0x18014], R17 ;  /* 0x018014110c007986 */ /* 0x0025e2000c101908 */
[----:B------:R-:W-:Y:S05]  /*04a0*/  @!P0 BRA `(.L_x_3) ;  /* 0x00000000004c8947 */ /* 0x000fea0003800000 */
[----:B------:R-:W2:Y:S04]  /*04b0*/  LDG.E R22, desc[UR8][R12.64+0x3000c] ;  /* 0x03000c080c167981 */ /* 0x000ea8000c1e1900 */
[----:B------:R-:W3:Y:S04]  /*04c0*/  LDG.E R23, desc[UR8][R12.64+0x30010] ;  /* 0x030010080c177981 */ /* 0x000ee8000c1e1900 */
[----:B------:R-:W4:Y:S04]  /*04d0*/  LDG.E R24, desc[UR8][R12.64+0x30014] ;  /* 0x030014080c187981 */ /* 0x000f28000c1e1900 */
[----:B------:R-:W5:Y:S01]  /*04e0*/  LDG.E R7, desc[UR8][R12.64+0x30000] ;  /* 0x030000080c077981 */ /* 0x000f62000c1e1900 */
        /* <DEDUP_REMOVED lines=11> */
[----:B------:R-:W-:-:S03]  /*05a0*/  IMAD.MOV.U32 R7, RZ, RZ, R5 ;  /* 0x000000ffff077224 */ /* 0x000fc600078e0005 */
[----:B------:R3:W-:Y:S04]  /*05b0*/  STG.E desc[UR8][R12.64+0x30000], R9 ;  /* 0x030000090c007986 */ /* 0x0007e8000c101908 */
[----:B0-----:R3:W-:Y:S04]  /*05c0*/  STG.E desc[UR8][R12.64+0x30010], R19 ;  /* 0x030010130c007986 */ /* 0x0017e8000c101908 */
[----:B-1----:R3:W-:Y:S02]  /*05d0*/  STG.E desc[UR8][R12.64+0x30014], R17 ;  /* 0x030014110c007986 */ /* 0x0027e4000c101908 */
.L_x_3:
[----:B------:R-:W-:Y:S05]  /*05e0*/  BSYNC.RECONVERGENT B1 ;  /* 0x0000000000017941 */ /* 0x000fea0003800200 */
.L_x_2:
[----:B------:R-:W-:-:S13]  /*05f0*/  ISETP.GE.U32.AND P0, PT, R3, 0x3000, PT ;  /* 0x000030000300780c */ /* 0x000fda0003f06070 */
[----:B------:R-:W-:Y:S05]  /*0600*/  @!P0 BRA `(.L_x_1) ;  /* 0x0000000400608947 */ /* 0x000fea0003800000 */
[----:B------:R-:W-:Y:S01]  /*0610*/  MOV R8, UR5 ;  /* 0x0000000500087c02 */ /* 0x000fe20008000f00 */
[----:B---3--:R-:W-:-:S04]  /*0620*/  IMAD.U32 R9, RZ, RZ, UR6 ;  /* 0x00000006ff097e24 */ /* 0x008fc8000f8e00ff */
[----:B------:R-:W-:-:S07]  /*0630*/  IMAD.WIDE.U32 R8, R7, 0x18, R8 ;  /* 0x0000001807087825 */ /* 0x000fce00078e0008 */
.L_x_4:
[----:B----4-:R-:W-:Y:S01]  /*0640*/  MOV R14, R8 ;  /* 0x00000008000e7202 */ /* 0x010fe20000000f00 */
[----:B------:R-:W-:-:S05]  /*0650*/  IMAD.MOV.U32 R15, RZ, RZ, R9 ;  /* 0x000000ffff0f7224 */ /* 0x000fca00078e0009 */
[----:B------:R-:W3:Y:S04]  /*0660*/  LDG.E R27, desc[UR8][R14.64+-0x2fff4] ;  /* 0xfd000c080e1b7981 */ /* 0x000ee8000c1e1900 */
[----:B--2---:R-:W2:Y:S04]  /*0670*/  LDG.E R25, desc[UR8][R14.64+0x1800c] ;  /* 0x01800c080e197981 */ /* 0x004ea8000c1e1900 */
[----:B------:R-:W4:Y:S04]  /*0680*/  LDG.E R29, desc[UR8][R14.64+-0x17ff4] ;  /* 0xfe800c080e1d7981 */ /* 0x000f28000c1e1900 */
[----:B-1----:R-:W5:Y:S04]  /*0690*/  LDG.E R23, desc[UR8][R14.64+0xc] ;  /* 0x00000c080e177981 */ /* 0x002f68000c1e1900 */
[----:B------:R-:W5:Y:S04]  /*06a0*/  LDG.E R19, desc[UR8][R14.64+-0x2fff0] ;  /* 0xfd0010080e137981 */ /* 0x000f68000c1e1900 */
[----:B------:R-:W5:Y:S04]  /*06b0*/  LDG.E R21, desc[UR8][R14.64+-0x2ffec] ;  /* 0xfd0014080e157981 */ /* 0x000f68000c1e1900 */
[----:B------:R-:W5:Y:S04]  /*06c0*/  LDG.E R18, desc[UR8][R14.64+-0x17ff0] ;  /* 0xfe8010080e127981 */ /* 0x000f68000c1e1900 */
[----:B------:R-:W5:Y:S04]  /*06d0*/  LDG.E R8, desc[UR8][R14.64+-0x17fec] ;  /* 0xfe8014080e087981 */ /* 0x000f68000c1e1900 */
[----:B------:R-:W5:Y:S04]  /*06e0*/  LDG.E R26, desc[UR8][R14.64+0x14] ;  /* 0x000014080e1a7981 */ /* 0x000f68000c1e1900 */
[----:B------:R-:W5:Y:S04]  /*06f0*/  LDG.E R28, desc[UR8][R14.64+0x10] ;  /* 0x000010080e1c7981 */ /* 0x000f68000c1e1900 */
[----:B------:R-:W5:Y:S01]  /*0700*/  LDG.E R20, desc[UR8][R14.64+-0x30000] ;  /* 0xfd0000080e147981 */ /* 0x000f62000c1e1900 */
[----:B------:R-:W-:Y:S01]  /*0710*/  UMOV UR10, 0x9999999a ;  /* 0x9999999a000a7882 */ /* 0x000fe20000000000 */
[----:B------:R-:W-:-:S02]  /*0720*/  UMOV UR11, 0x3fb99999 ;  /* 0x3fb99999000b7882 */ /* 0x000fc40000000000 */
[----:B------:R-:W5:Y:S01]  /*0730*/  LDG.E R24, desc[UR8][R14.64+0x18010] ;  /* 0x018010080e187981 */ /* 0x000f62000c1e1900 */
[----:B------:R-:W-:Y:S01]  /*0740*/  UMOV UR12, 0xd2f1a9fc ;  /* 0xd2f1a9fc000c7882 */ /* 0x000fe20000000000 */
[----:B------:R-:W-:Y:S01]  /*0750*/  UMOV UR13, 0x3f60624d ;  /* 0x3f60624d000d7882 */ /* 0x000fe20000000000 */
[----:B---3--:R-:W0:Y:S08]  /*0760*/  F2F.F64.F32 R10, R27 ;  /* 0x0000001b000a7310 */ /* 0x008e300000201800 */
[----:B--2---:R-:W1:Y:S01]  /*0770*/  F2F.F64.F32 R16, R25 ;  /* 0x0000001900107310 */ /* 0x004e620000201800 */
[----:B0-----:R-:W-:-:S07]  /*0780*/  DADD R10, R10, UR10 ;  /* 0x0000000a0a0a7e29 */ /* 0x001fce0008000000 */
[----:B------:R-:W-:Y:S08]  /*0790*/  F2F.F32.F64 R9, R10 ;  /* 0x0000000a00097310 */ /* 0x000ff00000301000 */
[----:B----4-:R-:W0:Y:S01]  /*07a0*/  F2F.F64.F32 R10, R29 ;  /* 0x0000001d000a7310 */ /* 0x010e220000201800 */
[----:B-1----:R-:W-:-:S07]  /*07b0*/  DADD R16, R16, UR10 ;  /* 0x0000000a10107e29 */ /* 0x002fce0008000000 */
[----:B-----5:R-:W1:Y:S01]  /*07c0*/  F2F.F64.F32 R22, R23 ;  /* 0x0000001700167310 */ /* 0x020e620000201800 */
[----:B0-----:R-:W-:-:S07]  /*07d0*/  DADD R10, R10, UR10 ;  /* 0x0000000a0a0a7e29 */ /* 0x001fce0008000000 */
[----:B------:R-:W-:Y:S08]  /*07e0*/  F2F.F32.F64 R27, R16 ;  /* 0x00000010001b7310 */ /* 0x000ff00000301000 */
[----:B------:R-:W0:Y:S01]  /*07f0*/  F2F.F64.F32 R16, R19 ;  /* 0x0000001300107310 */ /* 0x000e220000201800 */
[----:B-1----:R-:W-:-:S07]  /*0800*/  DADD R22, R22, UR10 ;  /* 0x0000000a16167e29 */ /* 0x002fce0008000000 */
[----:B------:R-:W-:Y:S01]  /*0810*/  F2F.F32.F64 R29, R10 ;  /* 0x0000000a001d7310 */ /* 0x000fe20000301000 */
[----:B------:R-:W-:Y:S01]  /*0820*/  UMOV UR10, 0xd2f1a9fc ;  /* 0xd2f1a9fc000a7882 */ /* 0x000fe20000000000 */
[----:B------:R-:W-:-:S06]  /*0830*/  UMOV UR11, 0x3f50624d ;  /* 0x3f50624d000b7882 */ /* 0x000fcc0000000000 */
[----:B------:R-:W-:Y:S01]  /*0840*/  F2F.F64.F32 R10, R21 ;  /* 0x00000015000a7310 */ /* 0x000fe20000201800 */
[----:B0-----:R-:W-:-:S07]  /*0850*/  DADD R16, R16, UR10 ;  /* 0x0000000a10107e29 */ /* 0x001fce0008000000 */
[----:B------:R-:W0:Y:S08]  /*0860*/  F2F.F64.F32 R18, R18 ;  /* 0x0000001200127310 */ /* 0x000e300000201800 */
[----:B------:R1:W-:Y:S01]  /*0870*/  F2F.F32.F64 R25, R16 ;  /* 0x0000001000197310 */ /* 0x0003e20000301000 */
[----:B0-----:R-:W-:Y:S02]  /*0880*/  DADD R18, R18, UR10 ;  /* 0x0000000a12127e29 */ /* 0x001fe40008000000 */
[----:B-1----:R-:W-:-:S05]  /*0890*/  DADD R16, R10, -UR12 ;  /* 0x8000000c0a107e29 */ /* 0x002fca0008000000 */
[----:B------:R0:W-:Y:S02]  /*08a0*/  F2F.F64.F32 R10, R8 ;  /* 0x00000008000a7310 */ /* 0x0001e40000201800 */
[----:B0-----:R-:W2:Y:S06]  /*08b0*/  LDG.E R8, desc[UR8][R14.64+0x18014] ;  /* 0x018014080e087981 */ /* 0x001eac000c1e1900 */
[----:B------:R-:W-:Y:S08]  /*08c0*/  F2F.F32.F64 R21, R18 ;  /* 0x0000001200157310 */ /* 0x000ff00000301000 */
[----:B------:R0:W1:Y:S01]  /*08d0*/  F2F.F64.F32 R18, R26 ;  /* 0x0000001a00127310 */ /* 0x0000620000201800 */
[----:B------:R3:W-:Y:S07]  /*08e0*/  STG.E desc[UR8][R14.64+-0x2fff4], R9 ;  /* 0xfd000c090e007986 */ /* 0x0007ee000c101908 */
[----:B------:R-:W-:Y:S01]  /*08f0*/  F2F.F32.F64 R22, R22 ;  /* 0x0000001600167310 */ /* 0x000fe20000301000 */
[----:B0-----:R-:W4:Y:S01]  /*0900*/  LDG.E R26, desc[UR8][R14.64+0x18000] ;  /* 0x018000080e1a7981 */ /* 0x001f22000c1e1900 */
[----:B-1----:R-:W-:-:S06]  /*0910*/  DADD R18, R18, -UR12 ;  /* 0x8000000c12127e29 */ /* 0x002fcc0008000000 */
[----:B------:R-:W-:Y:S01]  /*0920*/  F2F.F32.F64 R23, R16 ;  /* 0x0000001000177310 */ /* 0x000fe20000301000 */
[----:B---3--:R-:W-:Y:S02]  /*0930*/  FADD R9, R9, R20 ;  /* 0x0000001409097221 */ /* 0x008fe40000000000 */
[----:B------:R-:W3:Y:S05]  /*0940*/  LDG.E R20, desc[UR8][R14.64] ;  /* 0x000000080e147981 */ /* 0x000eea000c1e1900 */
[----:B------:R-:W0:Y:S08]  /*0950*/  F2F.F64.F32 R16, R28 ;  /* 0x0000001c00107310 */ /* 0x000e300000201800 */
[----:B------:R1:W-:Y:S02]  /*0960*/  F2F.F32.F64 R28, R18 ;  /* 0x00000012001c7310 */ /* 0x0003e40000301000 */
[----:B-1----:R-:W5:Y:S01]  /*0970*/  LDG.E R18, desc[UR8][R14.64+-0x18000] ;  /* 0xfe8000080e127981 */ /* 0x002f62000c1e1900 */
[----:B------:R-:W-:-:S02]  /*0980*/  DADD R10, R10, -UR12 ;  /* 0x8000000c0a0a7e29 */ /* 0x000fc40008000000 */
[----:B0-----:R-:W-:-:S08]  /*0990*/  DADD R16, R16, UR10 ;  /* 0x0000000a10107e29 */ /* 0x001fd00008000000 */
[----:B------:R-:W-:Y:S08]  /*09a0*/  F2F.F32.F64 R11, R10 ;  /* 0x0000000a000b7310 */ /* 0x000ff00000301000 */
[----:B------:R-:W-:Y:S08]  /*09b0*/  F2F.F32.F64 R10, R16 ;  /* 0x00000010000a7310 */ /* 0x000ff00000301000 */
[----:B------:R-:W0:Y:S02]  /*09c0*/  F2F.F64.F32 R16, R24 ;  /* 0x0000001800107310 */ /* 0x000e240000201800 */
[----:B0-----:R-:W-:-:S06]  /*09d0*/  DADD R16, R16, UR10 ;  /* 0x0000000a10107e29 */ /* 0x001fcc0008000000 */
[----:B------:R-:W0:Y:S01]  /*09e0*/  F2F.F32.F64 R19, R16 ;  /* 0x0000001000137310 */ /* 0x000e220000301000 */
[----:B------:R-:W-:Y:S04]  /*09f0*/  STG.E desc[UR8][R14.64+-0x17ff4], R29 ;  /* 0xfe800c1d0e007986 */ /* 0x000fe8000c101908 */
        /* <DEDUP_REMOVED lines=8> */
[----:B0-----:R-:W-:Y:S01]  /*0a80*/  STG.E desc[UR8][R14.64+0x18010], R19 ;  /* 0x018010130e007986 */ /* 0x001fe2000c101908 */
[----:B------:R-:W-:-:S02]  /*0a90*/  ISETP.GE.U32.AND P0, PT, R7, 0x985680, PT ;  /* 0x009856800700780c */ /* 0x000fc40003f06070 */
[----:B------:R-:W-:Y:S01]  /*0aa0*/  IADD3 R7, PT, PT, R7, 0x4000, RZ ;  /* 0x0000400007077810 */ /* 0x000fe20007ffe0ff */
[----:B------:R0:W-:Y:S01]  /*0ab0*/  STG.E desc[UR8][R14.64+-0x30000], R9 ;  /* 0xfd0000090e007986 */ /* 0x0001e2000c101908 */
[----:B--2---:R-:W1:Y:S02]  /*0ac0*/  F2F.F64.F32 R16, R8 ;  /* 0x0000000800107310 */ /* 0x004e640000201800 */
[----:B-1----:R-:W-:-:S10]  /*0ad0*/  DADD R16, R16, -UR12 ;  /* 0x8000000c10107e29 */ /* 0x002fd40008000000 */
[----:B------:R-:W1:Y:S01]  /*0ae0*/  F2F.F32.F64 R17, R16 ;  /* 0x0000001000117310 */ /* 0x000e620000301000 */
[----:B----4-:R-:W-:Y:S01]  /*0af0*/  FADD R26, R27, R26 ;  /* 0x0000001a1b1a7221 */ /* 0x010fe20000000000 */
[----:B---3--:R-:W-:-:S04]  /*0b00*/  FADD R20, R22, R20 ;  /* 0x0000001416147221 */ /* 0x008fc80000000000 */
[----:B------:R4:W-:Y:S04]  /*0b10*/  STG.E desc[UR8][R14.64+0x18000], R26 ;  /* 0x0180001a0e007986 */ /* 0x0009e8000c101908 */
[----:B------:R4:W-:Y:S04]  /*0b20*/  STG.E desc[UR8][R14.64], R20 ;  /* 0x000000140e007986 */ /* 0x0009e8000c101908 */
[----:B-1----:R4:W-:Y:S01]  /*0b30*/  STG.E desc[UR8][R14.64+0x18014], R17 ;  /* 0x018014110e007986 */ /* 0x0029e2000c101908 */
[----:B-----5:R-:W-:-:S05]  /*0b40*/  FADD R18, R29, R18 ;  /* 0x000000121d127221 */ /* 0x020fca0000000000 */
[----:B------:R4:W-:Y:S01]  /*0b50*/  STG.E desc[UR8][R14.64+-0x18000], R18 ;  /* 0xfe8000120e007986 */ /* 0x0009e2000c101908 */
[----:B------:R-:W-:-:S05]  /*0b60*/  IADD3 R8, P1, PT, R14, 0x60000, RZ ;  /* 0x000600000e087810 */ /* 0x000fca0007f3e0ff */
[----:B0-----:R-:W-:Y:S01]  /*0b70*/  IMAD.X R9, RZ, RZ, R15, P1 ;  /* 0x000000ffff097224 */ /* 0x001fe200008e060f */
[----:B------:R-:W-:Y:S07]  /*0b80*/  @!P0 BRA `(.L_x_4) ;  /* 0xfffffff800ac8947 */ /* 0x000fee000383ffff */
.L_x_1:
[----:B------:R-:W-:Y:S05]  /*0b90*/  BSYNC.RECONVERGENT B0 ;  /* 0x0000000000007941 */ /* 0x000fea0003800200 */
.L_x_0:
[----:B------:R-:W-:Y:S05]  /*0ba0*/  BRA.U UP0, `(.L_x_5) ;  /* 0xfffffff5005c7547 */ /* 0x000fea000b83ffff */
[----:B------:R-:W-:Y:S05]  /*0bb0*/  EXIT ;  /* 0x000000000000794d */ /* 0x000fea0003800000 */
.L_x_6:
[----:B------:R-:W-:-:S00]  /*0bc0*/  BRA `(.L_x_6) ;  /* 0xfffffffc00fc7947 */ /* 0x000fc0000383ffff */
[----:B------:R-:W-:-:S00]  /*0bd0*/  NOP ;  /* 0x0000000000007918 */ /* 0x000fc00000000000 */
        /* <DEDUP_REMOVED lines=10> */
.L_x_7:


//--------------------- .nv.shared.reserved.0     --------------------------
	.section	.nv.shared.reserved.0,"aw",@nobits
	.weak		__nv_reservedSMEM_offset_0_alias
	.size		__nv_reservedSMEM_offset_0_alias, 0, 64
	.other		__nv_reservedSMEM_offset_0_alias,@"STO_CUDA_RESERVED_SHARED STV_DEFAULT"
__nv_reservedSMEM_offset_0_alias:
	.zero		0
	.zero		64


//--------------------- .nv.constant0._Z21updateParticlesKernelP8Particle --------------------------
	.section	.nv.constant0._Z21updateParticlesKernelP8Particle,"a",@progbits
	.sectionflags	@""
	.align	4
.nv.constant0._Z21updateParticlesKernelP8Particle:
	.zero		904


//--------------------- SYMBOLS --------------------------

	.type		.nv.reservedSmem.offset0,@object
	.size		.nv.reservedSmem.offset0,0x4
